	.headerflags	@"EF_CUDA_TEXMODE_UNIFIED EF_CUDA_64BIT_ADDRESS EF_CUDA_ACCELERATORS EF_CUDA_SM90 EF_CUDA_VIRTUAL_SM(EF_CUDA_SM90)"
	.elftype	@"ET_EXEC"


//--------------------- .nv.info                  --------------------------
	.section	.nv.info,"",@"SHT_CUDA_INFO"
	.align	4


	//----- nvinfo : EIATTR_REGCOUNT
	.align		4
        /*0000*/ 	.byte	0x04, 0x2f
        /*0002*/ 	.short	(.L_1 - .L_0)
	.align		4
.L_0:
        /*0004*/ 	.word	index@(triton_poi_fused_cat_25)
        /*0008*/ 	.word	0x00000012


	//----- nvinfo : EIATTR_MIN_STACK_SIZE
	.align		4
.L_1:
        /*000c*/ 	.byte	0x04, 0x12
        /*000e*/ 	.short	(.L_3 - .L_2)
	.align		4
.L_2:
        /*0010*/ 	.word	index@(triton_poi_fused_cat_25)
        /*0014*/ 	.word	0x00000000


	//----- nvinfo : EIATTR_FRAME_SIZE
	.align		4
.L_3:
        /*0018*/ 	.byte	0x04, 0x11
        /*001a*/ 	.short	(.L_5 - .L_4)
	.align		4
.L_4:
        /*001c*/ 	.word	index@(triton_poi_fused_cat_25)
        /*0020*/ 	.word	0x00000000


	//----- nvinfo : EIATTR_MIN_STACK_SIZE
	.align		4
.L_5:
        /*0024*/ 	.byte	0x04, 0x12
        /*0026*/ 	.short	(.L_7 - .L_6)
	.align		4
.L_6:
        /*0028*/ 	.word	index@(triton_poi_fused_cat_25)
        /*002c*/ 	.word	0x00000000
.L_7:


//--------------------- .nv.info.triton_poi_fused_cat_25 --------------------------
	.section	.nv.info.triton_poi_fused_cat_25,"",@"SHT_CUDA_INFO"
	.sectionflags	@""
	.align	4


	//----- nvinfo : EIATTR_CUDA_API_VERSION
	.align		4
        /*0000*/ 	.byte	0x04, 0x37
        /*0002*/ 	.short	(.L_9 - .L_8)
.L_8:
        /*0004*/ 	.word	0x0000007c


	//----- nvinfo : EIATTR_KPARAM_INFO
	.align		4
.L_9:
        /*0008*/ 	.byte	0x04, 0x17
        /*000a*/ 	.short	(.L_11 - .L_10)
.L_10:
        /*000c*/ 	.word	0x00000000
        /*0010*/ 	.short	0x0003
        /*0012*/ 	.short	0x0018
        /*0014*/ 	.byte	0x00, 0xf0, 0x11, 0x00


	//----- nvinfo : EIATTR_KPARAM_INFO
	.align		4
.L_11:
        /*0018*/ 	.byte	0x04, 0x17
        /*001a*/ 	.short	(.L_13 - .L_12)
.L_12:
        /*001c*/ 	.word	0x00000000
        /*0020*/ 	.short	0x0002
        /*0022*/ 	.short	0x0010
        /*0024*/ 	.byte	0x00, 0xf4, 0x21, 0x00


	//----- nvinfo : EIATTR_KPARAM_INFO
	.align		4
.L_13:
        /*0028*/ 	.byte	0x04, 0x17
        /*002a*/ 	.short	(.L_15 - .L_14)
.L_14:
        /*002c*/ 	.word	0x00000000
        /*0030*/ 	.short	0x0001
        /*0032*/ 	.short	0x0008
        /*0034*/ 	.byte	0x00, 0xf4, 0x21, 0x00


	//----- nvinfo : EIATTR_KPARAM_INFO
	.align		4
.L_15:
        /*0038*/ 	.byte	0x04, 0x17
        /*003a*/ 	.short	(.L_17 - .L_16)
.L_16:
        /*003c*/ 	.word	0x00000000
        /*0040*/ 	.short	0x0000
        /*0042*/ 	.short	0x0000
        /*0044*/ 	.byte	0x00, 0xf4, 0x21, 0x00


	//----- nvinfo : EIATTR_SPARSE_MMA_MASK
	.align		4
.L_17:
        /*0048*/ 	.byte	0x03, 0x50
        /*004a*/ 	.short	0x0000


	//----- nvinfo : EIATTR_MAXREG_COUNT
	.align		4
        /*004c*/ 	.byte	0x03, 0x1b
        /*004e*/ 	.short	0x00ff


	//----- nvinfo : EIATTR_EXIT_INSTR_OFFSETS
	.align		4
        /*0050*/ 	.byte	0x04, 0x1c
        /*0052*/ 	.short	(.L_19 - .L_18)


	//   ....[0]....
.L_18:
        /*0054*/ 	.word	0x00000330


	//----- nvinfo : EIATTR_REQNTID
	.align		4
.L_19:
        /*0058*/ 	.byte	0x04, 0x10
        /*005a*/ 	.short	(.L_21 - .L_20)
.L_20:
        /*005c*/ 	.word	0x00000080
        /*0060*/ 	.word	0x00000001
        /*0064*/ 	.word	0x00000001


	//----- nvinfo : EIATTR_CBANK_PARAM_SIZE
	.align		4
.L_21:
        /*0068*/ 	.byte	0x03, 0x19
        /*006a*/ 	.short	0x001c


	//----- nvinfo : EIATTR_PARAM_CBANK
	.align		4
        /*006c*/ 	.byte	0x04, 0x0a
        /*006e*/ 	.short	(.L_23 - .L_22)
	.align		4
.L_22:
        /*0070*/ 	.word	index@(.nv.constant0.triton_poi_fused_cat_25)
        /*0074*/ 	.short	0x0210
        /*0076*/ 	.short	0x001c


	//----- nvinfo : EIATTR_SW_WAR
	.align		4
.L_23:
        /*0078*/ 	.byte	0x04, 0x36
        /*007a*/ 	.short	(.L_25 - .L_24)
.L_24:
        /*007c*/ 	.word	0x00000008
.L_25:


//--------------------- .nv.callgraph             --------------------------
	.section	.nv.callgraph,"",@"SHT_CUDA_CALLGRAPH"
	.align	4
	.sectionentsize	8
	.align		4
        /*0000*/ 	.word	0x00000000
	.align		4
        /*0004*/ 	.word	0xffffffff
	.align		4
        /*0008*/ 	.word	0x00000000
	.align		4
        /*000c*/ 	.word	0xfffffffe
	.align		4
        /*0010*/ 	.word	0x00000000
	.align		4
        /*0014*/ 	.word	0xfffffffd
	.align		4
        /*0018*/ 	.word	0x00000000
	.align		4
        /*001c*/ 	.word	0xfffffffc


//--------------------- .text.triton_poi_fused_cat_25 --------------------------
	.section	.text.triton_poi_fused_cat_25,"ax",@progbits
	.align	128
        .global         triton_poi_fused_cat_25
        .type           triton_poi_fused_cat_25,@function
        .size           triton_poi_fused_cat_25,(.L_x_1 - triton_poi_fused_cat_25)
        .other          triton_poi_fused_cat_25,@"STO_CUDA_ENTRY STV_DEFAULT"
triton_poi_fused_cat_25:
.text.triton_poi_fused_cat_25:
[----:B------:R-:W-:Y:S01]  /*0000*/  LDC R1, c[0x0][0x28] ;  /* 0x00000a00ff017b82 */ /* 0x000fe20000000800 */
[----:B------:R-:W1:Y:S01]  /*0010*/  S2R R0, SR_TID.X ;  /* 0x0000000000007919 */ /* 0x000e620000002100 */
[----:B------:R-:W-:Y:S01]  /*0020*/  ULDC.64 UR4, c[0x0][0x218] ;  /* 0x0000860000047ab9 */ /* 0x000fe20000000a00 */
[----:B------:R-:W-:Y:S02]  /*0030*/  CS2R R12, SRZ ;  /* 0x00000000000c7805 */ /* 0x000fe4000001ff00 */
[----:B------:R-:W-:Y:S01]  /*0040*/  CS2R R14, SRZ ;  /* 0x00000000000e7805 */ /* 0x000fe2000001ff00 */
[----:B------:R-:W2:Y:S01]  /*0050*/  S2R R3, SR_CTAID.X ;  /* 0x0000000000037919 */ /* 0x000ea20000002500 */
[----:B-1----:R-:W-:-:S05]  /*0060*/  IMAD.SHL.U32 R0, R0, 0x4, RZ ;  /* 0x0000000400007824 */ /* 0x002fca00078e00ff */
[----:B------:R-:W-:-:S05]  /*0070*/  LOP3.LUT R0, R0, 0x1fc, RZ, 0xc0, !PT ;  /* 0x000001fc00007812 */ /* 0x000fca00078ec0ff */
[----:B--2---:R-:W-:-:S05]  /*0080*/  IMAD R0, R3, 0x200, R0 ;  /* 0x0000020003007824 */ /* 0x004fca00078e0200 */
[----:B------:R-:W-:-:S04]  /*0090*/  SHF.R.S32.HI R3, RZ, 0x1f, R0 ;  /* 0x0000001fff037819 */ /* 0x000fc80000011400 */
[CC--:B------:R-:W-:Y:S02]  /*00a0*/  LEA.HI R4, R3.reuse, R0.reuse, RZ, 0x6 ;  /* 0x0000000003047211 */ /* 0x0c0fe400078f30ff */
[----:B------:R-:W-:Y:S02]  /*00b0*/  LEA.HI R8, R3, R0, RZ, 0xe ;  /* 0x0000000003087211 */ /* 0x000fe400078f70ff */
[--C-:B------:R-:W-:Y:S02]  /*00c0*/  SHF.R.S32.HI R5, RZ, 0x6, R4.reuse ;  /* 0x00000006ff057819 */ /* 0x100fe40000011404 */
[----:B------:R-:W-:Y:S02]  /*00d0*/  SHF.R.S32.HI R2, RZ, 0x1f, R4 ;  /* 0x0000001fff027819 */ /* 0x000fe40000011404 */
[----:B------:R-:W-:Y:S02]  /*00e0*/  SHF.R.S32.HI R9, RZ, 0xe, R8 ;  /* 0x0000000eff097819 */ /* 0x000fe40000011408 */
[----:B------:R-:W-:-:S02]  /*00f0*/  LEA.HI R6, R2, R5, RZ, 0x8 ;  /* 0x0000000502067211 */ /* 0x000fc400078f40ff */
[----:B------:R-:W1:Y:S01]  /*0100*/  LDC.64 R2, c[0x0][0x210] ;  /* 0x00008400ff027b82 */ /* 0x000e620000000a00 */
[----:B------:R-:W-:Y:S01]  /*0110*/  LOP3.LUT R7, R4, 0xffffffc0, RZ, 0xc0, !PT ;  /* 0xffffffc004077812 */ /* 0x000fe200078ec0ff */
[----:B------:R-:W-:Y:S01]  /*0120*/  IMAD.SHL.U32 R4, R9, 0x2000, RZ ;  /* 0x0000200009047824 */ /* 0x000fe200078e00ff */
[----:B------:R-:W-:-:S03]  /*0130*/  LOP3.LUT R6, R6, 0xffffff00, RZ, 0xc0, !PT ;  /* 0xffffff0006067812 */ /* 0x000fc600078ec0ff */
[----:B------:R-:W-:Y:S02]  /*0140*/  IMAD.IADD R7, R0, 0x1, -R7 ;  /* 0x0000000100077824 */ /* 0x000fe400078e0a07 */
[----:B------:R-:W-:Y:S01]  /*0150*/  IMAD.IADD R6, R5, 0x1, -R6 ;  /* 0x0000000105067824 */ /* 0x000fe200078e0a06 */
[----:B------:R-:W-:Y:S02]  /*0160*/  LOP3.LUT R5, R8, 0xffffc000, RZ, 0xc0, !PT ;  /* 0xffffc00008057812 */ /* 0x000fe400078ec0ff */
[----:B------:R-:W-:Y:S01]  /*0170*/  SHF.R.S32.HI R10, RZ, 0x1f, R7 ;  /* 0x0000001fff0a7819 */ /* 0x000fe20000011407 */
[----:B------:R-:W-:Y:S01]  /*0180*/  IMAD.SHL.U32 R9, R6, 0x40, RZ ;  /* 0x0000004006097824 */ /* 0x000fe200078e00ff */
[--C-:B------:R-:W-:Y:S02]  /*0190*/  SHF.R.S32.HI R8, RZ, 0x1f, R4.reuse ;  /* 0x0000001fff087819 */ /* 0x100fe40000011404 */
[----:B------:R-:W-:Y:S02]  /*01a0*/  IADD3 R5, R4, R0, -R5 ;  /* 0x0000000004057210 */ /* 0x000fe40007ffe805 */
[----:B------:R-:W-:-:S02]  /*01b0*/  IADD3 R7, P0, P1, R9, R7, R4 ;  /* 0x0000000709077210 */ /* 0x000fc4000791e004 */
[----:B------:R-:W-:-:S04]  /*01c0*/  SHF.R.S32.HI R9, RZ, 0x1f, R9 ;  /* 0x0000001fff097819 */ /* 0x000fc80000011409 */
[----:B------:R-:W-:Y:S01]  /*01d0*/  IADD3.X R10, R9, R10, R8, P0, P1 ;  /* 0x0000000a090a7210 */ /* 0x000fe200007e2408 */
[----:B-1----:R-:W-:Y:S01]  /*01e0*/  IMAD.WIDE R2, R5, 0x4, R2 ;  /* 0x0000000405027825 */ /* 0x002fe200078e0202 */
[C---:B------:R-:W-:Y:S02]  /*01f0*/  ISETP.GE.AND P1, PT, R6.reuse, 0x80, PT ;  /* 0x000000800600780c */ /* 0x040fe40003f26270 */
[----:B------:R-:W-:Y:S02]  /*0200*/  CS2R R4, SRZ ;  /* 0x0000000000047805 */ /* 0x000fe4000001ff00 */
[----:B------:R-:W-:Y:S02]  /*0210*/  ISETP.GT.AND P0, PT, R6, 0x7f, PT ;  /* 0x0000007f0600780c */ /* 0x000fe40003f04270 */
[----:B------:R-:W-:-:S04]  /*0220*/  LEA R8, P2, R7, UR4, 0x2 ;  /* 0x0000000407087c11 */ /* 0x000fc8000f8410ff */
[----:B------:R-:W-:Y:S02]  /*0230*/  LEA.HI.X R9, R7, UR5, R10, 0x2, P2 ;  /* 0x0000000507097c11 */ /* 0x000fe400090f140a */
[----:B------:R-:W-:Y:S01]  /*0240*/  CS2R R6, SRZ ;  /* 0x0000000000067805 */ /* 0x000fe2000001ff00 */
[----:B------:R-:W-:Y:S01]  /*0250*/  ULDC.64 UR4, c[0x0][0x208] ;  /* 0x0000820000047ab9 */ /* 0x000fe20000000a00 */
[----:B------:R-:W1:Y:S01]  /*0260*/  LDC.64 R10, c[0x0][0x220] ;  /* 0x00008800ff0a7b82 */ /* 0x000e620000000a00 */
[----:B------:R1:W2:Y:S04]  /*0270*/  @!P1 LDG.E.128 R12, desc[UR4][R2.64] ;  /* 0x00000004020c9981 */ /* 0x0002a8000c1e1d00 */
[----:B------:R-:W3:Y:S01]  /*0280*/  @P0 LDG.E.128 R4, desc[UR4][R8.64+-0x8000] ;  /* 0xff80000408040981 */ /* 0x000ee2000c1e1d00 */
[----:B-1----:R-:W-:Y:S01]  /*0290*/  IMAD.WIDE R2, R0, 0x4, R10 ;  /* 0x0000000400027825 */ /* 0x002fe200078e020a */
[----:B--2---:R-:W-:-:S02]  /*02a0*/  SEL R12, R12, RZ, !P1 ;  /* 0x000000ff0c0c7207 */ /* 0x004fc40004800000 */
[----:B------:R-:W-:Y:S02]  /*02b0*/  SEL R13, R13, RZ, !P1 ;  /* 0x000000ff0d0d7207 */ /* 0x000fe40004800000 */
[----:B------:R-:W-:Y:S02]  /*02c0*/  SEL R14, R14, RZ, !P1 ;  /* 0x000000ff0e0e7207 */ /* 0x000fe40004800000 */
[----:B------:R-:W-:Y:S02]  /*02d0*/  SEL R15, R15, RZ, !P1 ;  /* 0x000000ff0f0f7207 */ /* 0x000fe40004800000 */
[----:B---3--:R-:W-:Y:S02]  /*02e0*/  @P1 SEL R12, R4, RZ, P0 ;  /* 0x000000ff040c1207 */ /* 0x008fe40000000000 */
[----:B------:R-:W-:Y:S02]  /*02f0*/  @P1 SEL R13, R5, RZ, P0 ;  /* 0x000000ff050d1207 */ /* 0x000fe40000000000 */
[----:B------:R-:W-:-:S02]  /*0300*/  @P1 SEL R14, R6, RZ, P0 ;  /* 0x000000ff060e1207 */ /* 0x000fc40000000000 */
[----:B------:R-:W-:-:S05]  /*0310*/  @P1 SEL R15, R7, RZ, P0 ;  /* 0x000000ff070f1207 */ /* 0x000fca0000000000 */
[----:B------:R-:W-:Y:S01]  /*0320*/  STG.E.128 desc[UR4][R2.64], R12 ;  /* 0x0000000c02007986 */ /* 0x000fe2000c101d04 */
[----:B------:R-:W-:Y:S05]  /*0330*/  EXIT ;  /* 0x000000000000794d */ /* 0x000fea0003800000 */
.L_x_0:
[----:B------:R-:W-:-:S00]  /*0340*/  BRA `(.L_x_0) ;  /* 0xfffffffc00fc7947 */ /* 0x000fc0000383ffff */
[----:B------:R-:W-:-:S00]  /*0350*/  NOP ;  /* 0x0000000000007918 */ /* 0x000fc00000000000 */
        /* <DEDUP_REMOVED lines=10> */
.L_x_1:


//--------------------- .nv.constant0.triton_poi_fused_cat_25 --------------------------
	.section	.nv.constant0.triton_poi_fused_cat_25,"a",@progbits
	.sectionflags	@""
	.align	4
.nv.constant0.triton_poi_fused_cat_25:
	.zero		556
